//
// Generated by NVIDIA NVVM Compiler
//
// Compiler Build ID: CL-36424714
// Cuda compilation tools, release 13.0, V13.0.88
// Based on NVVM 20.0.0
//

.version 9.0
.target sm_100
.address_size 64

	// .globl	_Z7encryptPcS_

.visible .entry _Z7encryptPcS_(
	.param .u64 .ptr .align 1 _Z7encryptPcS__param_0,
	.param .u64 .ptr .align 1 _Z7encryptPcS__param_1
)
{
	.reg .pred 	%p<3>;
	.reg .b16 	%rs<8>;
	.reg .b32 	%r<12>;
	.reg .b64 	%rd<9>;

	ld.param.u64 	%rd1, [_Z7encryptPcS__param_0];
	ld.param.u64 	%rd2, [_Z7encryptPcS__param_1];
	mov.u32 	%r6, %ctaid.x;
	mov.u32 	%r7, %ntid.x;
	mov.u32 	%r8, %tid.x;
	mad.lo.s32 	%r1, %r6, %r7, %r8;
	setp.gt.s32 	%p1, %r1, 999;
	@%p1 bra 	$L__BB0_4;
	cvta.to.global.u64 	%rd3, %rd1;
	cvt.s64.s32 	%rd4, %r1;
	add.s64 	%rd5, %rd3, %rd4;
	ld.global.s8 	%r9, [%rd5];
	add.s32 	%r10, %r1, %r9;
	add.s32 	%r2, %r10, 1;
	add.s32 	%r11, %r10, 2;
	setp.lt.s32 	%p2, %r2, 122;
	@%p2 bra 	$L__BB0_3;
	cvt.u16.u32 	%rs1, %r2;
	add.s16 	%rs2, %rs1, -122;
	mul.hi.u16 	%rs3, %rs2, 20165;
	shr.u16 	%rs4, %rs3, 3;
	mul.lo.s16 	%rs5, %rs4, 26;
	sub.s16 	%rs6, %rs2, %rs5;
	add.s16 	%rs7, %rs6, 97;
	cvt.u32.u16 	%r11, %rs7;
$L__BB0_3:
	cvta.to.global.u64 	%rd7, %rd2;
	add.s64 	%rd8, %rd7, %rd4;
	st.global.u8 	[%rd8], %r11;
$L__BB0_4:
	bar.sync 	0;
	ret;

}
	// .globl	_Z7decryptPcS_
.visible .entry _Z7decryptPcS_(
	.param .u64 .ptr .align 1 _Z7decryptPcS__param_0,
	.param .u64 .ptr .align 1 _Z7decryptPcS__param_1
)
{
	.reg .pred 	%p<3>;
	.reg .b32 	%r<17>;
	.reg .b64 	%rd<9>;

	ld.param.u64 	%rd1, [_Z7decryptPcS__param_0];
	ld.param.u64 	%rd2, [_Z7decryptPcS__param_1];
	mov.u32 	%r6, %ctaid.x;
	mov.u32 	%r7, %ntid.x;
	mov.u32 	%r8, %tid.x;
	mad.lo.s32 	%r1, %r6, %r7, %r8;
	setp.gt.s32 	%p1, %r1, 999;
	@%p1 bra 	$L__BB1_4;
	cvta.to.global.u64 	%rd3, %rd1;
	cvt.s64.s32 	%rd4, %r1;
	add.s64 	%rd5, %rd3, %rd4;
	ld.global.s8 	%r9, [%rd5];
	not.b32 	%r10, %r1;
	add.s32 	%r2, %r9, %r10;
	add.s32 	%r16, %r2, -1;
	setp.gt.s32 	%p2, %r2, 97;
	@%p2 bra 	$L__BB1_3;
	sub.s32 	%r11, 97, %r2;
	mul.hi.u32 	%r12, %r11, 1321528399;
	shr.u32 	%r13, %r12, 3;
	mul.lo.s32 	%r14, %r13, 26;
	sub.s32 	%r15, %r14, %r11;
	add.s32 	%r16, %r15, 122;
$L__BB1_3:
	cvta.to.global.u64 	%rd7, %rd2;
	add.s64 	%rd8, %rd7, %rd4;
	st.global.u8 	[%rd8], %r16;
$L__BB1_4:
	bar.sync 	0;
	ret;

}


// ===== COMPILED SASS (sm_100) =====

	.target	sm_100

	.elftype	@"ET_EXEC"


//--------------------- .note.nv.tkinfo           --------------------------
	.section	.note.nv.tkinfo,"",@"SHT_NOTE"
	.sectionflags	@"SHF_NOTE_NV_TKINFO"
	.tkinfo
        /*0018*/ 	.word	0x00000002
        /*0030*/ 	.string	""
        /*0030*/ 	.string	"ptxas"
        /*0030*/ 	.string	"Cuda compilation tools, release 13.0, V13.0.88"
        /*0030*/ 	.string	"Build cuda_13.0.r13.0/compiler.36424714_0"
        /*0030*/ 	.string	"-arch sm_100 -m 64 "



//--------------------- .note.nv.cuinfo           --------------------------
	.section	.note.nv.cuinfo,"",@"SHT_NOTE"
	.sectionflags	@"SHF_NOTE_NV_CUINFO"
        /*0018*/ 	.short	0x0002
        /*001a*/ 	.short	0x0064
        /*001c*/ 	.short	0x0082
	.zero		2


//--------------------- .nv.info                  --------------------------
	.section	.nv.info,"",@"SHT_CUDA_INFO"
	.align	4


	//----- nvinfo : EIATTR_REGCOUNT
	.align		4
        /*0000*/ 	.byte	0x04, 0x2f
        /*0002*/ 	.short	(.L_1 - .L_0)
	.align		4
.L_0:
        /*0004*/ 	.word	index@(_Z7encryptPcS_)
        /*0008*/ 	.word	0x0000000b


	//----- nvinfo : EIATTR_FRAME_SIZE
	.align		4
.L_1:
        /*000c*/ 	.byte	0x04, 0x11
        /*000e*/ 	.short	(.L_3 - .L_2)
	.align		4
.L_2:
        /*0010*/ 	.word	index@(_Z7encryptPcS_)
        /*0014*/ 	.word	0x00000000


	//----- nvinfo : EIATTR_REGCOUNT
	.align		4
.L_3:
        /*0018*/ 	.byte	0x04, 0x2f
        /*001a*/ 	.short	(.L_5 - .L_4)
	.align		4
.L_4:
        /*001c*/ 	.word	index@(_Z7decryptPcS_)
        /*0020*/ 	.word	0x0000000b


	//----- nvinfo : EIATTR_FRAME_SIZE
	.align		4
.L_5:
        /*0024*/ 	.byte	0x04, 0x11
        /*0026*/ 	.short	(.L_7 - .L_6)
	.align		4
.L_6:
        /*0028*/ 	.word	index@(_Z7decryptPcS_)
        /*002c*/ 	.word	0x00000000


	//----- nvinfo : EIATTR_MIN_STACK_SIZE
	.align		4
.L_7:
        /*0030*/ 	.byte	0x04, 0x12
        /*0032*/ 	.short	(.L_9 - .L_8)
	.align		4
.L_8:
        /*0034*/ 	.word	index@(_Z7decryptPcS_)
        /*0038*/ 	.word	0x00000000


	//----- nvinfo : EIATTR_MIN_STACK_SIZE
	.align		4
.L_9:
        /*003c*/ 	.byte	0x04, 0x12
        /*003e*/ 	.short	(.L_11 - .L_10)
	.align		4
.L_10:
        /*0040*/ 	.word	index@(_Z7encryptPcS_)
        /*0044*/ 	.word	0x00000000
.L_11:


//--------------------- .nv.compat                --------------------------
	.section	.nv.compat,"",@"SHT_CUDA_COMPAT_INFO"
	.align	4
        /*0000*/ 	.byte	0x02, 0x09, 0x00, 0x00, 0x02, 0x02, 0x01, 0x00, 0x02, 0x05, 0x05, 0x00, 0x03, 0x07, 0x01, 0x01
        /*0010*/ 	.byte	0x02, 0x03, 0x00, 0x00, 0x02, 0x06, 0x01, 0x00, 0x04, 0x0b, 0x08, 0x00, 0x09, 0x00, 0x00, 0x00
        /*0020*/ 	.byte	0x00, 0x00, 0x00, 0x00


//--------------------- .nv.info._Z7decryptPcS_   --------------------------
	.section	.nv.info._Z7decryptPcS_,"",@"SHT_CUDA_INFO"
	.sectionflags	@""
	.align	4


	//----- nvinfo : EIATTR_CUDA_API_VERSION
	.align		4
        /*0000*/ 	.byte	0x04, 0x37
        /*0002*/ 	.short	(.L_13 - .L_12)
.L_12:
        /*0004*/ 	.word	0x00000082


	//----- nvinfo : EIATTR_KPARAM_INFO
	.align		4
.L_13:
        /*0008*/ 	.byte	0x04, 0x17
        /*000a*/ 	.short	(.L_15 - .L_14)
.L_14:
        /*000c*/ 	.word	0x00000000
        /*0010*/ 	.short	0x0001
        /*0012*/ 	.short	0x0008
        /*0014*/ 	.byte	0x00, 0xf5, 0x21, 0x00


	//----- nvinfo : EIATTR_KPARAM_INFO
	.align		4
.L_15:
        /*0018*/ 	.byte	0x04, 0x17
        /*001a*/ 	.short	(.L_17 - .L_16)
.L_16:
        /*001c*/ 	.word	0x00000000
        /*0020*/ 	.short	0x0000
        /*0022*/ 	.short	0x0000
        /*0024*/ 	.byte	0x00, 0xf5, 0x21, 0x00


	//----- nvinfo : EIATTR_SPARSE_MMA_MASK
	.align		4
.L_17:
        /*0028*/ 	.byte	0x03, 0x50
        /*002a*/ 	.short	0x0000


	//----- nvinfo : EIATTR_MAXREG_COUNT
	.align		4
        /*002c*/ 	.byte	0x03, 0x1b
        /*002e*/ 	.short	0x00ff


	//----- nvinfo : EIATTR_NUM_BARRIERS
	.align		4
        /*0030*/ 	.byte	0x02, 0x4c
        /*0032*/ 	.byte	0x01
	.zero		1


	//----- nvinfo : EIATTR_MERCURY_ISA_VERSION
	.align		4
        /*0034*/ 	.byte	0x03, 0x5f
        /*0036*/ 	.short	0x0101


	//----- nvinfo : EIATTR_VRC_CTA_INIT_COUNT
	.align		4
        /*0038*/ 	.byte	0x02, 0x4a
	.zero		1
	.zero		1


	//----- nvinfo : EIATTR_EXIT_INSTR_OFFSETS
	.align		4
        /*003c*/ 	.byte	0x04, 0x1c
        /*003e*/ 	.short	(.L_19 - .L_18)


	//   ....[0]....
.L_18:
        /*0040*/ 	.word	0x000001d0


	//----- nvinfo : EIATTR_CRS_STACK_SIZE
	.align		4
.L_19:
        /*0044*/ 	.byte	0x04, 0x1e
        /*0046*/ 	.short	(.L_21 - .L_20)
.L_20:
        /*0048*/ 	.word	0x00000000


	//----- nvinfo : EIATTR_CBANK_PARAM_SIZE
	.align		4
.L_21:
        /*004c*/ 	.byte	0x03, 0x19
        /*004e*/ 	.short	0x0010


	//----- nvinfo : EIATTR_PARAM_CBANK
	.align		4
        /*0050*/ 	.byte	0x04, 0x0a
        /*0052*/ 	.short	(.L_23 - .L_22)
	.align		4
.L_22:
        /*0054*/ 	.word	index@(.nv.constant0._Z7decryptPcS_)
        /*0058*/ 	.short	0x0380
        /*005a*/ 	.short	0x0010


	//----- nvinfo : EIATTR_SW_WAR
	.align		4
.L_23:
        /*005c*/ 	.byte	0x04, 0x36
        /*005e*/ 	.short	(.L_25 - .L_24)
.L_24:
        /*0060*/ 	.word	0x00000008
.L_25:


//--------------------- .nv.info._Z7encryptPcS_   --------------------------
	.section	.nv.info._Z7encryptPcS_,"",@"SHT_CUDA_INFO"
	.sectionflags	@""
	.align	4


	//----- nvinfo : EIATTR_CUDA_API_VERSION
	.align		4
        /*0000*/ 	.byte	0x04, 0x37
        /*0002*/ 	.short	(.L_27 - .L_26)
.L_26:
        /*0004*/ 	.word	0x00000082


	//----- nvinfo : EIATTR_KPARAM_INFO
	.align		4
.L_27:
        /*0008*/ 	.byte	0x04, 0x17
        /*000a*/ 	.short	(.L_29 - .L_28)
.L_28:
        /*000c*/ 	.word	0x00000000
        /*0010*/ 	.short	0x0001
        /*0012*/ 	.short	0x0008
        /*0014*/ 	.byte	0x00, 0xf5, 0x21, 0x00


	//----- nvinfo : EIATTR_KPARAM_INFO
	.align		4
.L_29:
        /*0018*/ 	.byte	0x04, 0x17
        /*001a*/ 	.short	(.L_31 - .L_30)
.L_30:
        /*001c*/ 	.word	0x00000000
        /*0020*/ 	.short	0x0000
        /*0022*/ 	.short	0x0000
        /*0024*/ 	.byte	0x00, 0xf5, 0x21, 0x00


	//----- nvinfo : EIATTR_SPARSE_MMA_MASK
	.align		4
.L_31:
        /*0028*/ 	.byte	0x03, 0x50
        /*002a*/ 	.short	0x0000


	//----- nvinfo : EIATTR_MAXREG_COUNT
	.align		4
        /*002c*/ 	.byte	0x03, 0x1b
        /*002e*/ 	.short	0x00ff


	//----- nvinfo : EIATTR_NUM_BARRIERS
	.align		4
        /*0030*/ 	.byte	0x02, 0x4c
        /*0032*/ 	.byte	0x01
	.zero		1


	//----- nvinfo : EIATTR_MERCURY_ISA_VERSION
	.align		4
        /*0034*/ 	.byte	0x03, 0x5f
        /*0036*/ 	.short	0x0101


	//----- nvinfo : EIATTR_VRC_CTA_INIT_COUNT
	.align		4
        /*0038*/ 	.byte	0x02, 0x4a
	.zero		1
	.zero		1


	//----- nvinfo : EIATTR_EXIT_INSTR_OFFSETS
	.align		4
        /*003c*/ 	.byte	0x04, 0x1c
        /*003e*/ 	.short	(.L_33 - .L_32)


	//   ....[0]....
.L_32:
        /*0040*/ 	.word	0x00000290


	//----- nvinfo : EIATTR_CRS_STACK_SIZE
	.align		4
.L_33:
        /*0044*/ 	.byte	0x04, 0x1e
        /*0046*/ 	.short	(.L_35 - .L_34)
.L_34:
        /*0048*/ 	.word	0x00000000


	//----- nvinfo : EIATTR_CBANK_PARAM_SIZE
	.align		4
.L_35:
        /*004c*/ 	.byte	0x03, 0x19
        /*004e*/ 	.short	0x0010


	//----- nvinfo : EIATTR_PARAM_CBANK
	.align		4
        /*0050*/ 	.byte	0x04, 0x0a
        /*0052*/ 	.short	(.L_37 - .L_36)
	.align		4
.L_36:
        /*0054*/ 	.word	index@(.nv.constant0._Z7encryptPcS_)
        /*0058*/ 	.short	0x0380
        /*005a*/ 	.short	0x0010


	//----- nvinfo : EIATTR_SW_WAR
	.align		4
.L_37:
        /*005c*/ 	.byte	0x04, 0x36
        /*005e*/ 	.short	(.L_39 - .L_38)
.L_38:
        /*0060*/ 	.word	0x00000008
.L_39:


//--------------------- .nv.callgraph             --------------------------
	.section	.nv.callgraph,"",@"SHT_CUDA_CALLGRAPH"
	.align	4
	.sectionentsize	8
	.align		4
        /*0000*/ 	.word	0x00000000
	.align		4
        /*0004*/ 	.word	0xffffffff
	.align		4
        /*0008*/ 	.word	0x00000000
	.align		4
        /*000c*/ 	.word	0xfffffffe
	.align		4
        /*0010*/ 	.word	0x00000000
	.align		4
        /*0014*/ 	.word	0xfffffffd
	.align		4
        /*0018*/ 	.word	0x00000000
	.align		4
        /*001c*/ 	.word	0xfffffffc


//--------------------- .text._Z7decryptPcS_      --------------------------
	.section	.text._Z7decryptPcS_,"ax",@progbits
	.align	128
        .global         _Z7decryptPcS_
        .type           _Z7decryptPcS_,@function
        .size           _Z7decryptPcS_,(.L_x_8 - _Z7decryptPcS_)
        .other          _Z7decryptPcS_,@"STO_CUDA_ENTRY STV_DEFAULT"
_Z7decryptPcS_:
.text._Z7decryptPcS_:
[----:B------:R-:W-:Y:S01]  /*0000*/  LDC R1, c[0x0][0x37c] ;  /* 0x0000df00ff017b82 */ /* 0x000fe20000000800 */
[----:B------:R-:W0:Y:S07]  /*0010*/  S2R R3, SR_TID.X ;  /* 0x0000000000037919 */ /* 0x000e2e0000002100 */
[----:B------:R-:W0:Y:S01]  /*0020*/  S2UR UR4, SR_CTAID.X ;  /* 0x00000000000479c3 */ /* 0x000e220000002500 */
[----:B------:R-:W-:Y:S07]  /*0030*/  BSSY.RECONVERGENT B0, `(.L_x_0) ;  /* 0x0000018000007945 */ /* 0x000fee0003800200 */
[----:B------:R-:W0:Y:S02]  /*0040*/  LDC R4, c[0x0][0x360] ;  /* 0x0000d800ff047b82 */ /* 0x000e240000000800 */
[----:B0-----:R-:W-:-:S05]  /*0050*/  IMAD R4, R4, UR4, R3 ;  /* 0x0000000404047c24 */ /* 0x001fca000f8e0203 */
[----:B------:R-:W-:-:S13]  /*0060*/  ISETP.GT.AND P0, PT, R4, 0x3e7, PT ;  /* 0x000003e70400780c */ /* 0x000fda0003f04270 */
[----:B------:R-:W-:Y:S05]  /*0070*/  @P0 BRA `(.L_x_1) ;  /* 0x00000000004c0947 */ /* 0x000fea0003800000 */
[----:B------:R-:W0:Y:S01]  /*0080*/  LDCU.64 UR6, c[0x0][0x380] ;  /* 0x00007000ff0677ac */ /* 0x000e220008000a00 */
[----:B------:R-:W-:Y:S01]  /*0090*/  SHF.R.S32.HI R8, RZ, 0x1f, R4 ;  /* 0x0000001fff087819 */ /* 0x000fe20000011404 */
[----:B------:R-:W1:Y:S01]  /*00a0*/  LDCU.64 UR4, c[0x0][0x358] ;  /* 0x00006b00ff0477ac */ /* 0x000e620008000a00 */
[----:B0-----:R-:W-:-:S04]  /*00b0*/  IADD3 R2, P0, PT, R4, UR6, RZ ;  /* 0x0000000604027c10 */ /* 0x001fc8000ff1e0ff */
[----:B------:R-:W-:Y:S01]  /*00c0*/  IADD3.X R3, PT, PT, R8, UR7, RZ, P0, !PT ;  /* 0x0000000708037c10 */ /* 0x000fe200087fe4ff */
[----:B------:R-:W0:Y:S04]  /*00d0*/  LDCU.64 UR6, c[0x0][0x388] ;  /* 0x00007100ff0677ac */ /* 0x000e280008000a00 */
[----:B-1----:R-:W2:Y:S01]  /*00e0*/  LDG.E.S8 R2, desc[UR4][R2.64] ;  /* 0x0000000402027981 */ /* 0x002ea2000c1e1300 */
[----:B------:R-:W-:Y:S02]  /*00f0*/  LOP3.LUT R5, RZ, R4, RZ, 0x33, !PT ;  /* 0x00000004ff057212 */ /* 0x000fe400078e33ff */
[----:B0-----:R-:W-:-:S03]  /*0100*/  IADD3 R4, P1, PT, R4, UR6, RZ ;  /* 0x0000000604047c10 */ /* 0x001fc6000ff3e0ff */
[----:B--2---:R-:W-:-:S05]  /*0110*/  IMAD.IADD R5, R2, 0x1, R5 ;  /* 0x0000000102057824 */ /* 0x004fca00078e0205 */
[----:B------:R-:W-:-:S13]  /*0120*/  ISETP.GT.AND P0, PT, R5, 0x61, PT ;  /* 0x000000610500780c */ /* 0x000fda0003f04270 */
[----:B------:R-:W-:-:S05]  /*0130*/  @!P0 IADD3 R0, PT, PT, -R5, 0x61, RZ ;  /* 0x0000006105008810 */ /* 0x000fca0007ffe1ff */
[----:B------:R-:W-:-:S05]  /*0140*/  @!P0 IMAD.HI.U32 R6, R0, 0x4ec4ec4f, RZ ;  /* 0x4ec4ec4f00068827 */ /* 0x000fca00078e00ff */
[----:B------:R-:W-:-:S05]  /*0150*/  @!P0 SHF.R.U32.HI R7, RZ, 0x3, R6 ;  /* 0x00000003ff078819 */ /* 0x000fca0000011606 */
[----:B------:R-:W-:Y:S02]  /*0160*/  @!P0 IMAD R0, R7, 0x1a, -R0 ;  /* 0x0000001a07008824 */ /* 0x000fe400078e0a00 */
[----:B------:R-:W-:Y:S01]  /*0170*/  VIADD R7, R5, 0xffffffff ;  /* 0xffffffff05077836 */ /* 0x000fe20000000000 */
[----:B------:R-:W-:Y:S01]  /*0180*/  IADD3.X R5, PT, PT, R8, UR7, RZ, P1, !PT ;  /* 0x0000000708057c10 */ /* 0x000fe20008ffe4ff */
[----:B------:R-:W-:-:S05]  /*0190*/  @!P0 VIADD R7, R0, 0x7a ;  /* 0x0000007a00078836 */ /* 0x000fca0000000000 */
[----:B------:R0:W-:Y:S02]  /*01a0*/  STG.E.U8 desc[UR4][R4.64], R7 ;  /* 0x0000000704007986 */ /* 0x0001e4000c101104 */
.L_x_1:
[----:B------:R-:W-:Y:S05]  /*01b0*/  BSYNC.RECONVERGENT B0 ;  /* 0x0000000000007941 */ /* 0x000fea0003800200 */
.L_x_0:
[----:B------:R-:W-:Y:S06]  /*01c0*/  BAR.SYNC.DEFER_BLOCKING 0x0 ;  /* 0x0000000000007b1d */ /* 0x000fec0000010000 */
[----:B------:R-:W-:Y:S05]  /*01d0*/  EXIT ;  /* 0x000000000000794d */ /* 0x000fea0003800000 */
.L_x_2:
[----:B------:R-:W-:-:S00]  /*01e0*/  BRA `(.L_x_2) ;  /* 0xfffffffc00fc7947 */ /* 0x000fc0000383ffff */
[----:B------:R-:W-:-:S00]  /*01f0*/  NOP ;  /* 0x0000000000007918 */ /* 0x000fc00000000000 */
        /* <DEDUP_REMOVED lines=8> */
.L_x_8:


//--------------------- .text._Z7encryptPcS_      --------------------------
	.section	.text._Z7encryptPcS_,"ax",@progbits
	.align	128
        .global         _Z7encryptPcS_
        .type           _Z7encryptPcS_,@function
        .size           _Z7encryptPcS_,(.L_x_9 - _Z7encryptPcS_)
        .other          _Z7encryptPcS_,@"STO_CUDA_ENTRY STV_DEFAULT"
_Z7encryptPcS_:
.text._Z7encryptPcS_:
        /* <DEDUP_REMOVED lines=8> */
[----:B------:R-:W0:Y:S01]  /*0080*/  LDC.64 R6, c[0x0][0x358] ;  /* 0x0000d600ff067b82 */ /* 0x000e220000000a00 */
[----:B------:R-:W1:Y:S01]  /*0090*/  LDCU.64 UR4, c[0x0][0x380] ;  /* 0x00007000ff0477ac */ /* 0x000e620008000a00 */
[----:B------:R-:W-:Y:S02]  /*00a0*/  SHF.R.S32.HI R8, RZ, 0x1f, R0 ;  /* 0x0000001fff087819 */ /* 0x000fe40000011400 */
[----:B-1----:R-:W-:-:S04]  /*00b0*/  IADD3 R2, P0, PT, R0, UR4, RZ ;  /* 0x0000000400027c10 */ /* 0x002fc8000ff1e0ff */
[----:B------:R-:W-:Y:S02]  /*00c0*/  IADD3.X R3, PT, PT, R8, UR5, RZ, P0, !PT ;  /* 0x0000000508037c10 */ /* 0x000fe400087fe4ff */
[----:B0-----:R-:W-:Y:S02]  /*00d0*/  R2UR UR6, R6 ;  /* 0x00000000060672ca */ /* 0x001fe400000e0000 */
[----:B------:R-:W-:-:S13]  /*00e0*/  R2UR UR7, R7 ;  /* 0x00000000070772ca */ /* 0x000fda00000e0000 */
[----:B------:R-:W2:Y:S01]  /*00f0*/  LDG.E.S8 R3, desc[UR6][R2.64] ;  /* 0x0000000602037981 */ /* 0x000ea2000c1e1300 */
[----:B------:R-:W-:Y:S01]  /*0100*/  BSSY.RECONVERGENT B1, `(.L_x_5) ;  /* 0x0000010000017945 */ /* 0x000fe20003800200 */
[----:B--2---:R-:W-:-:S04]  /*0110*/  IMAD.IADD R4, R0, 0x1, R3 ;  /* 0x0000000100047824 */ /* 0x004fc800078e0203 */
[----:B------:R-:W-:-:S05]  /*0120*/  VIADD R5, R4, 0x1 ;  /* 0x0000000104057836 */ /* 0x000fca0000000000 */
[----:B------:R-:W-:Y:S01]  /*0130*/  ISETP.GE.AND P0, PT, R5, 0x7a, PT ;  /* 0x0000007a0500780c */ /* 0x000fe20003f06270 */
[----:B------:R-:W-:-:S12]  /*0140*/  VIADD R5, R4, 0x2 ;  /* 0x0000000204057836 */ /* 0x000fd80000000000 */
[----:B------:R-:W-:Y:S05]  /*0150*/  @!P0 BRA `(.L_x_6) ;  /* 0x0000000000288947 */ /* 0x000fea0003800000 */
[----:B------:R-:W-:-:S05]  /*0160*/  VIADD R4, R4, 0xffffff87 ;  /* 0xffffff8704047836 */ /* 0x000fca0000000000 */
[----:B------:R-:W-:-:S05]  /*0170*/  LOP3.LUT R2, R4, 0xffff, RZ, 0xc0, !PT ;  /* 0x0000ffff04027812 */ /* 0x000fca00078ec0ff */
[----:B------:R-:W-:-:S05]  /*0180*/  IMAD R2, R2, 0x4ec5, RZ ;  /* 0x00004ec502027824 */ /* 0x000fca00078e02ff */
[----:B------:R-:W-:-:S04]  /*0190*/  SHF.R.U32.HI R2, RZ, 0x13, R2 ;  /* 0x00000013ff027819 */ /* 0x000fc80000011602 */
[----:B------:R-:W-:-:S05]  /*01a0*/  PRMT R2, R2, 0x9910, RZ ;  /* 0x0000991002027816 */ /* 0x000fca00000000ff */
[----:B------:R-:W-:-:S04]  /*01b0*/  IMAD R2, R2, 0x1a, RZ ;  /* 0x0000001a02027824 */ /* 0x000fc800078e02ff */
[----:B------:R-:W-:-:S05]  /*01c0*/  IMAD.MOV R2, RZ, RZ, -R2 ;  /* 0x000000ffff027224 */ /* 0x000fca00078e0a02 */
[----:B------:R-:W-:-:S04]  /*01d0*/  PRMT R3, R2, 0x7710, RZ ;  /* 0x0000771002037816 */ /* 0x000fc800000000ff */
[----:B------:R-:W-:-:S04]  /*01e0*/  IADD3 R4, PT, PT, R4, 0x61, R3 ;  /* 0x0000006104047810 */ /* 0x000fc80007ffe003 */
[----:B------:R-:W-:-:S07]  /*01f0*/  LOP3.LUT R5, R4, 0xffff, RZ, 0xc0, !PT ;  /* 0x0000ffff04057812 */ /* 0x000fce00078ec0ff */
.L_x_6:
[----:B------:R-:W-:Y:S05]  /*0200*/  BSYNC.RECONVERGENT B1 ;  /* 0x0000000000017941 */ /* 0x000fea0003800200 */
.L_x_5:
[----:B------:R-:W0:Y:S01]  /*0210*/  LDCU.64 UR4, c[0x0][0x388] ;  /* 0x00007100ff0477ac */ /* 0x000e220008000a00 */
[----:B------:R-:W-:Y:S02]  /*0220*/  R2UR UR6, R6 ;  /* 0x00000000060672ca */ /* 0x000fe400000e0000 */
[----:B------:R-:W-:Y:S02]  /*0230*/  R2UR UR7, R7 ;  /* 0x00000000070772ca */ /* 0x000fe400000e0000 */
[----:B0-----:R-:W-:-:S04]  /*0240*/  IADD3 R2, P0, PT, R0, UR4, RZ ;  /* 0x0000000400027c10 */ /* 0x001fc8000ff1e0ff */
[----:B------:R-:W-:-:S07]  /*0250*/  IADD3.X R3, PT, PT, R8, UR5, RZ, P0, !PT ;  /* 0x0000000508037c10 */ /* 0x000fce00087fe4ff */
[----:B------:R0:W-:Y:S02]  /*0260*/  STG.E.U8 desc[UR6][R2.64], R5 ;  /* 0x0000000502007986 */ /* 0x0001e4000c101106 */
.L_x_4:
[----:B------:R-:W-:Y:S05]  /*0270*/  BSYNC.RECONVERGENT B0 ;  /* 0x0000000000007941 */ /* 0x000fea0003800200 */
.L_x_3:
[----:B------:R-:W-:Y:S06]  /*0280*/  BAR.SYNC.DEFER_BLOCKING 0x0 ;  /* 0x0000000000007b1d */ /* 0x000fec0000010000 */
[----:B------:R-:W-:Y:S05]  /*0290*/  EXIT ;  /* 0x000000000000794d */ /* 0x000fea0003800000 */
.L_x_7:
        /* <DEDUP_REMOVED lines=14> */
.L_x_9:


//--------------------- .nv.shared.reserved.0     --------------------------
	.section	.nv.shared.reserved.0,"aw",@nobits
	.weak		__nv_reservedSMEM_offset_0_alias
	.size		__nv_reservedSMEM_offset_0_alias, 0, 64
	.other		__nv_reservedSMEM_offset_0_alias,@"STO_CUDA_RESERVED_SHARED STV_DEFAULT"
__nv_reservedSMEM_offset_0_alias:
	.zero		0
	.zero		64


//--------------------- .nv.constant0._Z7decryptPcS_ --------------------------
	.section	.nv.constant0._Z7decryptPcS_,"a",@progbits
	.sectionflags	@""
	.align	4
.nv.constant0._Z7decryptPcS_:
	.zero		912


//--------------------- .nv.constant0._Z7encryptPcS_ --------------------------
	.section	.nv.constant0._Z7encryptPcS_,"a",@progbits
	.sectionflags	@""
	.align	4
.nv.constant0._Z7encryptPcS_:
	.zero		912


//--------------------- SYMBOLS --------------------------

	.type		.nv.reservedSmem.offset0,@object
	.size		.nv.reservedSmem.offset0,0x4
